	.headerflags	@"EF_CUDA_TEXMODE_UNIFIED EF_CUDA_64BIT_ADDRESS EF_CUDA_ACCELERATORS EF_CUDA_SM90 EF_CUDA_VIRTUAL_SM(EF_CUDA_SM90)"
	.elftype	@"ET_EXEC"


//--------------------- .nv.info                  --------------------------
	.section	.nv.info,"",@"SHT_CUDA_INFO"
	.align	4


	//----- nvinfo : EIATTR_REGCOUNT
	.align		4
        /*0000*/ 	.byte	0x04, 0x2f
        /*0002*/ 	.short	(.L_3 - .L_2)
	.align		4
.L_2:
        /*0004*/ 	.word	index@(triton_poi_fused__native_batch_norm_legit_no_training_convolution_relu_threshold_backward_1)
        /*0008*/ 	.word	0x00000012


	//----- nvinfo : EIATTR_MIN_STACK_SIZE
	.align		4
.L_3:
        /*000c*/ 	.byte	0x04, 0x12
        /*000e*/ 	.short	(.L_5 - .L_4)
	.align		4
.L_4:
        /*0010*/ 	.word	index@(triton_poi_fused__native_batch_norm_legit_no_training_convolution_relu_threshold_backward_1)
        /*0014*/ 	.word	0x00000000


	//----- nvinfo : EIATTR_FRAME_SIZE
	.align		4
.L_5:
        /*0018*/ 	.byte	0x04, 0x11
        /*001a*/ 	.short	(.L_7 - .L_6)
	.align		4
.L_6:
        /*001c*/ 	.word	index@(triton_poi_fused__native_batch_norm_legit_no_training_convolution_relu_threshold_backward_1)
        /*0020*/ 	.word	0x00000000


	//----- nvinfo : EIATTR_MIN_STACK_SIZE
	.align		4
.L_7:
        /*0024*/ 	.byte	0x04, 0x12
        /*0026*/ 	.short	(.L_9 - .L_8)
	.align		4
.L_8:
        /*0028*/ 	.word	index@(triton_poi_fused__native_batch_norm_legit_no_training_convolution_relu_threshold_backward_1)
        /*002c*/ 	.word	0x00000000
.L_9:


//--------------------- .nv.info.triton_poi_fused__native_batch_norm_legit_no_training_convolution_relu_threshold_backward_1 --------------------------
	.section	.nv.info.triton_poi_fused__native_batch_norm_legit_no_training_convolution_relu_threshold_backward_1,"",@"SHT_CUDA_INFO"
	.sectionflags	@""
	.align	4


	//----- nvinfo : EIATTR_CUDA_API_VERSION
	.align		4
        /*0000*/ 	.byte	0x04, 0x37
        /*0002*/ 	.short	(.L_11 - .L_10)
.L_10:
        /*0004*/ 	.word	0x0000007c


	//----- nvinfo : EIATTR_KPARAM_INFO
	.align		4
.L_11:
        /*0008*/ 	.byte	0x04, 0x17
        /*000a*/ 	.short	(.L_13 - .L_12)
.L_12:
        /*000c*/ 	.word	0x00000000
        /*0010*/ 	.short	0x0008
        /*0012*/ 	.short	0x0040
        /*0014*/ 	.byte	0x00, 0xf0, 0x11, 0x00


	//----- nvinfo : EIATTR_KPARAM_INFO
	.align		4
.L_13:
        /*0018*/ 	.byte	0x04, 0x17
        /*001a*/ 	.short	(.L_15 - .L_14)
.L_14:
        /*001c*/ 	.word	0x00000000
        /*0020*/ 	.short	0x0007
        /*0022*/ 	.short	0x0038
        /*0024*/ 	.byte	0x00, 0xf4, 0x21, 0x00


	//----- nvinfo : EIATTR_KPARAM_INFO
	.align		4
.L_15:
        /*0028*/ 	.byte	0x04, 0x17
        /*002a*/ 	.short	(.L_17 - .L_16)
.L_16:
        /*002c*/ 	.word	0x00000000
        /*0030*/ 	.short	0x0006
        /*0032*/ 	.short	0x0030
        /*0034*/ 	.byte	0x00, 0xf4, 0x21, 0x00


	//----- nvinfo : EIATTR_KPARAM_INFO
	.align		4
.L_17:
        /*0038*/ 	.byte	0x04, 0x17
        /*003a*/ 	.short	(.L_19 - .L_18)
.L_18:
        /*003c*/ 	.word	0x00000000
        /*0040*/ 	.short	0x0005
        /*0042*/ 	.short	0x0028
        /*0044*/ 	.byte	0x00, 0xf4, 0x21, 0x00


	//----- nvinfo : EIATTR_KPARAM_INFO
	.align		4
.L_19:
        /*0048*/ 	.byte	0x04, 0x17
        /*004a*/ 	.short	(.L_21 - .L_20)
.L_20:
        /*004c*/ 	.word	0x00000000
        /*0050*/ 	.short	0x0004
        /*0052*/ 	.short	0x0020
        /*0054*/ 	.byte	0x00, 0xf4, 0x21, 0x00


	//----- nvinfo : EIATTR_KPARAM_INFO
	.align		4
.L_21:
        /*0058*/ 	.byte	0x04, 0x17
        /*005a*/ 	.short	(.L_23 - .L_22)
.L_22:
        /*005c*/ 	.word	0x00000000
        /*0060*/ 	.short	0x0003
        /*0062*/ 	.short	0x0018
        /*0064*/ 	.byte	0x00, 0xf4, 0x21, 0x00


	//----- nvinfo : EIATTR_KPARAM_INFO
	.align		4
.L_23:
        /*0068*/ 	.byte	0x04, 0x17
        /*006a*/ 	.short	(.L_25 - .L_24)
.L_24:
        /*006c*/ 	.word	0x00000000
        /*0070*/ 	.short	0x0002
        /*0072*/ 	.short	0x0010
        /*0074*/ 	.byte	0x00, 0xf4, 0x21, 0x00


	//----- nvinfo : EIATTR_KPARAM_INFO
	.align		4
.L_25:
        /*0078*/ 	.byte	0x04, 0x17
        /*007a*/ 	.short	(.L_27 - .L_26)
.L_26:
        /*007c*/ 	.word	0x00000000
        /*0080*/ 	.short	0x0001
        /*0082*/ 	.short	0x0008
        /*0084*/ 	.byte	0x00, 0xf4, 0x21, 0x00


	//----- nvinfo : EIATTR_KPARAM_INFO
	.align		4
.L_27:
        /*0088*/ 	.byte	0x04, 0x17
        /*008a*/ 	.short	(.L_29 - .L_28)
.L_28:
        /*008c*/ 	.word	0x00000000
        /*0090*/ 	.short	0x0000
        /*0092*/ 	.short	0x0000
        /*0094*/ 	.byte	0x00, 0xf4, 0x21, 0x00


	//----- nvinfo : EIATTR_SPARSE_MMA_MASK
	.align		4
.L_29:
        /*0098*/ 	.byte	0x03, 0x50
        /*009a*/ 	.short	0x0000


	//----- nvinfo : EIATTR_MAXREG_COUNT
	.align		4
        /*009c*/ 	.byte	0x03, 0x1b
        /*009e*/ 	.short	0x00ff


	//----- nvinfo : EIATTR_EXIT_INSTR_OFFSETS
	.align		4
        /*00a0*/ 	.byte	0x04, 0x1c
        /*00a2*/ 	.short	(.L_31 - .L_30)


	//   ....[0]....
.L_30:
        /*00a4*/ 	.word	0x000002e0


	//----- nvinfo : EIATTR_REQNTID
	.align		4
.L_31:
        /*00a8*/ 	.byte	0x04, 0x10
        /*00aa*/ 	.short	(.L_33 - .L_32)
.L_32:
        /*00ac*/ 	.word	0x00000080
        /*00b0*/ 	.word	0x00000001
        /*00b4*/ 	.word	0x00000001


	//----- nvinfo : EIATTR_CBANK_PARAM_SIZE
	.align		4
.L_33:
        /*00b8*/ 	.byte	0x03, 0x19
        /*00ba*/ 	.short	0x0044


	//----- nvinfo : EIATTR_PARAM_CBANK
	.align		4
        /*00bc*/ 	.byte	0x04, 0x0a
        /*00be*/ 	.short	(.L_35 - .L_34)
	.align		4
.L_34:
        /*00c0*/ 	.word	index@(.nv.constant0.triton_poi_fused__native_batch_norm_legit_no_training_convolution_relu_threshold_backward_1)
        /*00c4*/ 	.short	0x0210
        /*00c6*/ 	.short	0x0044


	//----- nvinfo : EIATTR_SW_WAR
	.align		4
.L_35:
        /*00c8*/ 	.byte	0x04, 0x36
        /*00ca*/ 	.short	(.L_37 - .L_36)
.L_36:
        /*00cc*/ 	.word	0x00000008
.L_37:


//--------------------- .nv.callgraph             --------------------------
	.section	.nv.callgraph,"",@"SHT_CUDA_CALLGRAPH"
	.align	4
	.sectionentsize	8
	.align		4
        /*0000*/ 	.word	0x00000000
	.align		4
        /*0004*/ 	.word	0xffffffff
	.align		4
        /*0008*/ 	.word	0x00000000
	.align		4
        /*000c*/ 	.word	0xfffffffe
	.align		4
        /*0010*/ 	.word	0x00000000
	.align		4
        /*0014*/ 	.word	0xfffffffd
	.align		4
        /*0018*/ 	.word	0x00000000
	.align		4
        /*001c*/ 	.word	0xfffffffc


//--------------------- .nv.constant4             --------------------------
	.section	.nv.constant4,"a",@progbits
	.align	8
	.align		8
.nv.constant4:
        /*0000*/ 	.dword	_$_str
	.align		8
        /*0008*/ 	.dword	_$_str_$_2


//--------------------- .text.triton_poi_fused__native_batch_norm_legit_no_training_convolution_relu_threshold_backward_1 --------------------------
	.section	.text.triton_poi_fused__native_batch_norm_legit_no_training_convolution_relu_threshold_backward_1,"ax",@progbits
	.align	128
        .global         triton_poi_fused__native_batch_norm_legit_no_training_convolution_relu_threshold_backward_1
        .type           triton_poi_fused__native_batch_norm_legit_no_training_convolution_relu_threshold_backward_1,@function
        .size           triton_poi_fused__native_batch_norm_legit_no_training_convolution_relu_threshold_backward_1,(.L_x_1 - triton_poi_fused__native_batch_norm_legit_no_training_convolution_relu_threshold_backward_1)
        .other          triton_poi_fused__native_batch_norm_legit_no_training_convolution_relu_threshold_backward_1,@"STO_CUDA_ENTRY STV_DEFAULT"
triton_poi_fused__native_batch_norm_legit_no_training_convolution_relu_threshold_backward_1:
.text.triton_poi_fused__native_batch_norm_legit_no_training_convolution_relu_threshold_backward_1:
[----:B------:R-:W-:Y:S08]  /*0000*/  LDC R1, c[0x0][0x28] ;  /* 0x00000a00ff017b82 */ /* 0x000ff00000000800 */
[----:B------:R-:W1:Y:S01]  /*0010*/  LDC.64 R8, c[0x0][0x228] ;  /* 0x00008a00ff087b82 */ /* 0x000e620000000a00 */
[----:B------:R-:W-:Y:S01]  /*0020*/  ULDC.64 UR4, c[0x0][0x208] ;  /* 0x0000820000047ab9 */ /* 0x000fe20000000a00 */
[----:B------:R-:W2:Y:S01]  /*0030*/  S2R R0, SR_TID.X ;  /* 0x0000000000007919 */ /* 0x000ea20000002100 */
[----:B------:R-:W-:Y:S01]  /*0040*/  ULDC.64 UR6, c[0x0][0x248] ;  /* 0x0000920000067ab9 */ /* 0x000fe20000000a00 */
[----:B------:R-:W3:Y:S04]  /*0050*/  S2R R15, SR_CTAID.X ;  /* 0x00000000000f7919 */ /* 0x000ee80000002500 */
[----:B------:R-:W4:Y:S01]  /*0060*/  LDC.64 R2, c[0x0][0x210] ;  /* 0x00008400ff027b82 */ /* 0x000f220000000a00 */
[----:B-1----:R-:W5:Y:S07]  /*0070*/  LDG.E R9, desc[UR4][R8.64] ;  /* 0x0000000408097981 */ /* 0x002f6e000c1e1900 */
[----:B------:R-:W1:Y:S08]  /*0080*/  LDC.64 R4, c[0x0][0x218] ;  /* 0x00008600ff047b82 */ /* 0x000e700000000a00 */
[----:B------:R-:W1:Y:S01]  /*0090*/  LDC.64 R6, c[0x0][0x220] ;  /* 0x00008800ff067b82 */ /* 0x000e620000000a00 */
[----:B--2---:R-:W-:-:S04]  /*00a0*/  LOP3.LUT R0, R0, 0x7f, RZ, 0xc0, !PT ;  /* 0x0000007f00007812 */ /* 0x004fc800078ec0ff */
[----:B---3--:R-:W-:-:S03]  /*00b0*/  LEA R0, R15, R0, 0x7 ;  /* 0x000000000f007211 */ /* 0x008fc600078e38ff */
[----:B------:R-:W2:Y:S02]  /*00c0*/  LDC.64 R10, c[0x0][0x230] ;  /* 0x00008c00ff0a7b82 */ /* 0x000ea40000000a00 */
[----:B----4-:R-:W-:-:S05]  /*00d0*/  IMAD.WIDE R2, R0, 0x4, R2 ;  /* 0x0000000400027825 */ /* 0x010fca00078e0202 */
[----:B------:R-:W3:Y:S01]  /*00e0*/  LDG.E R8, desc[UR4][R2.64] ;  /* 0x0000000402087981 */ /* 0x000ee2000c1e1900 */
[----:B------:R-:W4:Y:S03]  /*00f0*/  LDC.64 R12, c[0x0][0x238] ;  /* 0x00008e00ff0c7b82 */ /* 0x000f260000000a00 */
[----:B01----:R0:W3:Y:S04]  /*0100*/  LDG.E R5, desc[UR4][R4.64] ;  /* 0x0000000404057981 */ /* 0x0030e8000c1e1900 */
[----:B------:R1:W3:Y:S04]  /*0110*/  LDG.E R6, desc[UR4][R6.64] ;  /* 0x0000000406067981 */ /* 0x0002e8000c1e1900 */
[----:B--2---:R3:W2:Y:S04]  /*0120*/  LDG.E R10, desc[UR4][R10.64] ;  /* 0x000000040a0a7981 */ /* 0x0046a8000c1e1900 */
[----:B----4-:R-:W2:Y:S01]  /*0130*/  LDG.E R13, desc[UR4][R12.64] ;  /* 0x000000040c0d7981 */ /* 0x010ea2000c1e1900 */
[----:B0-----:R-:W-:Y:S01]  /*0140*/  HFMA2.MMA R4, -RZ, RZ, 1.625, 0 ;  /* 0x3e800000ff047435 */ /* 0x001fe200000001ff */
[----:B-----5:R-:W-:-:S04]  /*0150*/  FADD R9, R9, 9.9999997473787516356e-06 ;  /* 0x3727c5ac09097421 */ /* 0x020fc80000000000 */
[----:B------:R-:W0:Y:S02]  /*0160*/  MUFU.SQRT R14, R9 ;  /* 0x00000009000e7308 */ /* 0x000e240000002000 */
[C---:B0-----:R-:W-:Y:S02]  /*0170*/  FSETP.GT.AND P0, PT, R14.reuse, 8.50705917302346158658e+37, PT ;  /* 0x7e8000000e00780b */ /* 0x041fe40003f04000 */
[----:B------:R-:W-:-:S11]  /*0180*/  FSETP.GEU.AND P1, PT, R14, 1.175494350822287508e-38, PT ;  /* 0x008000000e00780b */ /* 0x000fd60003f2e000 */
[----:B------:R-:W-:-:S04]  /*0190*/  @P0 FMUL R14, R14, 0.25 ;  /* 0x3e8000000e0e0820 */ /* 0x000fc80000400000 */
[----:B------:R-:W-:-:S06]  /*01a0*/  @!P1 FMUL R14, R14, 16777216 ;  /* 0x4b8000000e0e9820 */ /* 0x000fcc0000400000 */
[----:B------:R-:W0:Y:S01]  /*01b0*/  MUFU.RCP R14, R14 ;  /* 0x0000000e000e7308 */ /* 0x000e220000001000 */
[----:B-1----:R-:W-:Y:S01]  /*01c0*/  FSEL R7, R4, 1, P0 ;  /* 0x3f80000004077808 */ /* 0x002fe20000000000 */
[----:B---3--:R-:W-:Y:S02]  /*01d0*/  FADD R11, R8, R5 ;  /* 0x00000005080b7221 */ /* 0x008fe40000000000 */
[----:B------:R-:W1:Y:S02]  /*01e0*/  LDC.64 R4, c[0x0][0x240] ;  /* 0x00009000ff047b82 */ /* 0x000e640000000a00 */
[----:B------:R-:W-:Y:S01]  /*01f0*/  @!P1 FMUL R7, R7, 16777216 ;  /* 0x4b80000007079820 */ /* 0x000fe20000400000 */
[----:B------:R-:W-:-:S03]  /*0200*/  FADD R6, -R6, R11 ;  /* 0x0000000b06067221 */ /* 0x000fc60000000100 */
[----:B0-----:R-:W-:-:S04]  /*0210*/  FMUL R7, R14, R7 ;  /* 0x000000070e077220 */ /* 0x001fc80000400000 */
[----:B------:R-:W-:-:S04]  /*0220*/  FMUL R6, R6, R7 ;  /* 0x0000000706067220 */ /* 0x000fc80000400000 */
[----:B--2---:R-:W-:-:S05]  /*0230*/  FFMA R6, R10, R6, R13 ;  /* 0x000000060a067223 */ /* 0x004fca000000000d */
[----:B------:R-:W-:-:S04]  /*0240*/  FSETP.GEU.AND P0, PT, R6, RZ, PT ;  /* 0x000000ff0600720b */ /* 0x000fc80003f0e000 */
[----:B------:R-:W-:Y:S02]  /*0250*/  FSEL R9, R6, RZ, P0 ;  /* 0x000000ff06097208 */ /* 0x000fe40000000000 */
[----:B------:R-:W-:Y:S02]  /*0260*/  IADD3 R6, P1, R0, UR6, RZ ;  /* 0x0000000600067c10 */ /* 0x000fe4000ff3e0ff */
[----:B------:R-:W-:Y:S01]  /*0270*/  FSETP.GTU.AND P0, PT, R9, RZ, PT ;  /* 0x000000ff0900720b */ /* 0x000fe20003f0c000 */
[C---:B-1----:R-:W-:Y:S01]  /*0280*/  IMAD.WIDE R4, R0.reuse, 0x4, R4 ;  /* 0x0000000400047825 */ /* 0x042fe200078e0204 */
[----:B------:R-:W-:Y:S02]  /*0290*/  LEA.HI.X.SX32 R7, R0, UR7, 0x1, P1 ;  /* 0x0000000700077c11 */ /* 0x000fe400088f0eff */
[----:B------:R-:W-:Y:S01]  /*02a0*/  SEL R13, RZ, 0x1, P0 ;  /* 0x00000001ff0d7807 */ /* 0x000fe20000000000 */
[----:B------:R-:W-:Y:S04]  /*02b0*/  STG.E desc[UR4][R2.64], R11 ;  /* 0x0000000b02007986 */ /* 0x000fe8000c101904 */
[----:B------:R-:W-:Y:S04]  /*02c0*/  STG.E desc[UR4][R4.64], R9 ;  /* 0x0000000904007986 */ /* 0x000fe8000c101904 */
[----:B------:R-:W-:Y:S01]  /*02d0*/  STG.E.U8 desc[UR4][R6.64], R13 ;  /* 0x0000000d06007986 */ /* 0x000fe2000c101104 */
[----:B------:R-:W-:Y:S05]  /*02e0*/  EXIT ;  /* 0x000000000000794d */ /* 0x000fea0003800000 */
.L_x_0:
[----:B------:R-:W-:-:S00]  /*02f0*/  BRA `(.L_x_0) ;  /* 0xfffffffc00fc7947 */ /* 0x000fc0000383ffff */
[----:B------:R-:W-:-:S00]  /*0300*/  NOP ;  /* 0x0000000000007918 */ /* 0x000fc00000000000 */
[----:B------:R-:W-:-:S00]  /*0310*/  NOP ;  /* 0x0000000000007918 */ /* 0x000fc00000000000 */
[----:B------:R-:W-:-:S00]  /*0320*/  NOP ;  /* 0x0000000000007918 */ /* 0x000fc00000000000 */
[----:B------:R-:W-:-:S00]  /*0330*/  NOP ;  /* 0x0000000000007918 */ /* 0x000fc00000000000 */
[----:B------:R-:W-:-:S00]  /*0340*/  NOP ;  /* 0x0000000000007918 */ /* 0x000fc00000000000 */
[----:B------:R-:W-:-:S00]  /*0350*/  NOP ;  /* 0x0000000000007918 */ /* 0x000fc00000000000 */
[----:B------:R-:W-:-:S00]  /*0360*/  NOP ;  /* 0x0000000000007918 */ /* 0x000fc00000000000 */
[----:B------:R-:W-:-:S00]  /*0370*/  NOP ;  /* 0x0000000000007918 */ /* 0x000fc00000000000 */
.L_x_1:


//--------------------- .nv.global.init           --------------------------
	.section	.nv.global.init,"aw",@progbits
.nv.global.init:
	.type		_$_str,@object
	.size		_$_str,(_$_str_$_2 - _$_str)
_$_str:
        /*0000*/ 	.byte	0x5f, 0x5f, 0x43, 0x55, 0x44, 0x41, 0x5f, 0x46, 0x54, 0x5a, 0x00
	.type		_$_str_$_2,@object
	.size		_$_str_$_2,(.L_1 - _$_str_$_2)
_$_str_$_2:
        /*000b*/ 	.byte	0x5f, 0x5f, 0x43, 0x55, 0x44, 0x41, 0x5f, 0x50, 0x52, 0x45, 0x43, 0x5f, 0x53, 0x51, 0x52, 0x54
        /*001b*/ 	.byte	0x00
.L_1:


//--------------------- .nv.constant0.triton_poi_fused__native_batch_norm_legit_no_training_convolution_relu_threshold_backward_1 --------------------------
	.section	.nv.constant0.triton_poi_fused__native_batch_norm_legit_no_training_convolution_relu_threshold_backward_1,"a",@progbits
	.sectionflags	@""
	.align	4
.nv.constant0.triton_poi_fused__native_batch_norm_legit_no_training_convolution_relu_threshold_backward_1:
	.zero		596
